//
// Generated by NVIDIA NVVM Compiler
//
// Compiler Build ID: CL-36424714
// Cuda compilation tools, release 13.0, V13.0.88
// Based on NVVM 20.0.0
//

.version 9.0
.target sm_100
.address_size 64

	// .globl	_Z11testLatencyPKiiiPiPl
// _ZZ17testLatencySharedPKiiPiPlE5A_tmp has been demoted

.visible .entry _Z11testLatencyPKiiiPiPl(
	.param .u64 .ptr .align 1 _Z11testLatencyPKiiiPiPl_param_0,
	.param .u32 _Z11testLatencyPKiiiPiPl_param_1,
	.param .u32 _Z11testLatencyPKiiiPiPl_param_2,
	.param .u64 .ptr .align 1 _Z11testLatencyPKiiiPiPl_param_3,
	.param .u64 .ptr .align 1 _Z11testLatencyPKiiiPiPl_param_4
)
{
	.reg .pred 	%p<10>;
	.reg .b32 	%r<67>;
	.reg .b64 	%rd<69>;

	ld.param.u64 	%rd6, [_Z11testLatencyPKiiiPiPl_param_0];
	ld.param.u32 	%r23, [_Z11testLatencyPKiiiPiPl_param_2];
	ld.param.u64 	%rd3, [_Z11testLatencyPKiiiPiPl_param_3];
	ld.param.u64 	%rd4, [_Z11testLatencyPKiiiPiPl_param_4];
	cvta.to.global.u64 	%rd1, %rd6;
	// begin inline asm
	mov.u64 	%rd5, %clock64;
	// end inline asm
	setp.lt.s32 	%p1, %r23, 1;
	mov.b32 	%r66, 0;
	@%p1 bra 	$L__BB0_13;
	and.b32  	%r1, %r23, 15;
	setp.lt.u32 	%p2, %r23, 16;
	mov.b32 	%r66, 0;
	@%p2 bra 	$L__BB0_4;
	and.b32  	%r28, %r23, 2147483632;
	neg.s32 	%r56, %r28;
	mov.b32 	%r66, 0;
$L__BB0_3:
	.pragma "nounroll";
	mul.wide.s32 	%rd7, %r66, 4;
	add.s64 	%rd8, %rd1, %rd7;
	ld.global.u32 	%r29, [%rd8];
	mul.wide.s32 	%rd9, %r29, 4;
	add.s64 	%rd10, %rd1, %rd9;
	ld.global.u32 	%r30, [%rd10];
	mul.wide.s32 	%rd11, %r30, 4;
	add.s64 	%rd12, %rd1, %rd11;
	ld.global.u32 	%r31, [%rd12];
	mul.wide.s32 	%rd13, %r31, 4;
	add.s64 	%rd14, %rd1, %rd13;
	ld.global.u32 	%r32, [%rd14];
	mul.wide.s32 	%rd15, %r32, 4;
	add.s64 	%rd16, %rd1, %rd15;
	ld.global.u32 	%r33, [%rd16];
	mul.wide.s32 	%rd17, %r33, 4;
	add.s64 	%rd18, %rd1, %rd17;
	ld.global.u32 	%r34, [%rd18];
	mul.wide.s32 	%rd19, %r34, 4;
	add.s64 	%rd20, %rd1, %rd19;
	ld.global.u32 	%r35, [%rd20];
	mul.wide.s32 	%rd21, %r35, 4;
	add.s64 	%rd22, %rd1, %rd21;
	ld.global.u32 	%r36, [%rd22];
	mul.wide.s32 	%rd23, %r36, 4;
	add.s64 	%rd24, %rd1, %rd23;
	ld.global.u32 	%r37, [%rd24];
	mul.wide.s32 	%rd25, %r37, 4;
	add.s64 	%rd26, %rd1, %rd25;
	ld.global.u32 	%r38, [%rd26];
	mul.wide.s32 	%rd27, %r38, 4;
	add.s64 	%rd28, %rd1, %rd27;
	ld.global.u32 	%r39, [%rd28];
	mul.wide.s32 	%rd29, %r39, 4;
	add.s64 	%rd30, %rd1, %rd29;
	ld.global.u32 	%r40, [%rd30];
	mul.wide.s32 	%rd31, %r40, 4;
	add.s64 	%rd32, %rd1, %rd31;
	ld.global.u32 	%r41, [%rd32];
	mul.wide.s32 	%rd33, %r41, 4;
	add.s64 	%rd34, %rd1, %rd33;
	ld.global.u32 	%r42, [%rd34];
	mul.wide.s32 	%rd35, %r42, 4;
	add.s64 	%rd36, %rd1, %rd35;
	ld.global.u32 	%r43, [%rd36];
	mul.wide.s32 	%rd37, %r43, 4;
	add.s64 	%rd38, %rd1, %rd37;
	ld.global.u32 	%r66, [%rd38];
	add.s32 	%r56, %r56, 16;
	setp.ne.s32 	%p3, %r56, 0;
	@%p3 bra 	$L__BB0_3;
$L__BB0_4:
	setp.eq.s32 	%p4, %r1, 0;
	@%p4 bra 	$L__BB0_13;
	and.b32  	%r9, %r23, 7;
	setp.lt.u32 	%p5, %r1, 8;
	@%p5 bra 	$L__BB0_7;
	mul.wide.s32 	%rd39, %r66, 4;
	add.s64 	%rd40, %rd1, %rd39;
	ld.global.u32 	%r45, [%rd40];
	mul.wide.s32 	%rd41, %r45, 4;
	add.s64 	%rd42, %rd1, %rd41;
	ld.global.u32 	%r46, [%rd42];
	mul.wide.s32 	%rd43, %r46, 4;
	add.s64 	%rd44, %rd1, %rd43;
	ld.global.u32 	%r47, [%rd44];
	mul.wide.s32 	%rd45, %r47, 4;
	add.s64 	%rd46, %rd1, %rd45;
	ld.global.u32 	%r48, [%rd46];
	mul.wide.s32 	%rd47, %r48, 4;
	add.s64 	%rd48, %rd1, %rd47;
	ld.global.u32 	%r49, [%rd48];
	mul.wide.s32 	%rd49, %r49, 4;
	add.s64 	%rd50, %rd1, %rd49;
	ld.global.u32 	%r50, [%rd50];
	mul.wide.s32 	%rd51, %r50, 4;
	add.s64 	%rd52, %rd1, %rd51;
	ld.global.u32 	%r51, [%rd52];
	mul.wide.s32 	%rd53, %r51, 4;
	add.s64 	%rd54, %rd1, %rd53;
	ld.global.u32 	%r66, [%rd54];
$L__BB0_7:
	setp.eq.s32 	%p6, %r9, 0;
	@%p6 bra 	$L__BB0_13;
	and.b32  	%r13, %r23, 3;
	setp.lt.u32 	%p7, %r9, 4;
	@%p7 bra 	$L__BB0_10;
	mul.wide.s32 	%rd55, %r66, 4;
	add.s64 	%rd56, %rd1, %rd55;
	ld.global.u32 	%r53, [%rd56];
	mul.wide.s32 	%rd57, %r53, 4;
	add.s64 	%rd58, %rd1, %rd57;
	ld.global.u32 	%r54, [%rd58];
	mul.wide.s32 	%rd59, %r54, 4;
	add.s64 	%rd60, %rd1, %rd59;
	ld.global.u32 	%r55, [%rd60];
	mul.wide.s32 	%rd61, %r55, 4;
	add.s64 	%rd62, %rd1, %rd61;
	ld.global.u32 	%r66, [%rd62];
$L__BB0_10:
	setp.eq.s32 	%p8, %r13, 0;
	@%p8 bra 	$L__BB0_13;
	neg.s32 	%r64, %r13;
$L__BB0_12:
	.pragma "nounroll";
	mul.wide.s32 	%rd63, %r66, 4;
	add.s64 	%rd64, %rd1, %rd63;
	ld.global.u32 	%r66, [%rd64];
	add.s32 	%r64, %r64, 1;
	setp.ne.s32 	%p9, %r64, 0;
	@%p9 bra 	$L__BB0_12;
$L__BB0_13:
	cvta.to.global.u64 	%rd66, %rd4;
	cvta.to.global.u64 	%rd67, %rd3;
	// begin inline asm
	mov.u64 	%rd65, %clock64;
	// end inline asm
	sub.s64 	%rd68, %rd65, %rd5;
	st.global.u64 	[%rd66], %rd68;
	st.global.u32 	[%rd67], %r66;
	ret;

}
	// .globl	_Z17testLatencySharedPKiiPiPl
.visible .entry _Z17testLatencySharedPKiiPiPl(
	.param .u64 .ptr .align 1 _Z17testLatencySharedPKiiPiPl_param_0,
	.param .u32 _Z17testLatencySharedPKiiPiPl_param_1,
	.param .u64 .ptr .align 1 _Z17testLatencySharedPKiiPiPl_param_2,
	.param .u64 .ptr .align 1 _Z17testLatencySharedPKiiPiPl_param_3
)
{
	.reg .pred 	%p<11>;
	.reg .b32 	%r<167>;
	.reg .b64 	%rd<16>;
	// demoted variable
	.shared .align 4 .b8 _ZZ17testLatencySharedPKiiPiPlE5A_tmp[40960];
	ld.param.u64 	%rd7, [_Z17testLatencySharedPKiiPiPl_param_0];
	ld.param.u32 	%r25, [_Z17testLatencySharedPKiiPiPl_param_1];
	ld.param.u64 	%rd5, [_Z17testLatencySharedPKiiPiPl_param_2];
	ld.param.u64 	%rd6, [_Z17testLatencySharedPKiiPiPl_param_3];
	cvta.to.global.u64 	%rd8, %rd7;
	add.s64 	%rd15, %rd8, 64;
	mov.b32 	%r155, 64;
	mov.u32 	%r28, _ZZ17testLatencySharedPKiiPiPlE5A_tmp;
$L__BB1_1:
	ld.global.u32 	%r27, [%rd15+-64];
	add.s32 	%r29, %r28, %r155;
	st.shared.u32 	[%r29+-64], %r27;
	ld.global.u32 	%r30, [%rd15+-60];
	st.shared.u32 	[%r29+-60], %r30;
	ld.global.u32 	%r31, [%rd15+-56];
	st.shared.u32 	[%r29+-56], %r31;
	ld.global.u32 	%r32, [%rd15+-52];
	st.shared.u32 	[%r29+-52], %r32;
	ld.global.u32 	%r33, [%rd15+-48];
	st.shared.u32 	[%r29+-48], %r33;
	ld.global.u32 	%r34, [%rd15+-44];
	st.shared.u32 	[%r29+-44], %r34;
	ld.global.u32 	%r35, [%rd15+-40];
	st.shared.u32 	[%r29+-40], %r35;
	ld.global.u32 	%r36, [%rd15+-36];
	st.shared.u32 	[%r29+-36], %r36;
	ld.global.u32 	%r37, [%rd15+-32];
	st.shared.u32 	[%r29+-32], %r37;
	ld.global.u32 	%r38, [%rd15+-28];
	st.shared.u32 	[%r29+-28], %r38;
	ld.global.u32 	%r39, [%rd15+-24];
	st.shared.u32 	[%r29+-24], %r39;
	ld.global.u32 	%r40, [%rd15+-20];
	st.shared.u32 	[%r29+-20], %r40;
	ld.global.u32 	%r41, [%rd15+-16];
	st.shared.u32 	[%r29+-16], %r41;
	ld.global.u32 	%r42, [%rd15+-12];
	st.shared.u32 	[%r29+-12], %r42;
	ld.global.u32 	%r43, [%rd15+-8];
	st.shared.u32 	[%r29+-8], %r43;
	ld.global.u32 	%r44, [%rd15+-4];
	st.shared.u32 	[%r29+-4], %r44;
	ld.global.u32 	%r45, [%rd15];
	st.shared.u32 	[%r29], %r45;
	ld.global.u32 	%r46, [%rd15+4];
	st.shared.u32 	[%r29+4], %r46;
	ld.global.u32 	%r47, [%rd15+8];
	st.shared.u32 	[%r29+8], %r47;
	ld.global.u32 	%r48, [%rd15+12];
	st.shared.u32 	[%r29+12], %r48;
	ld.global.u32 	%r49, [%rd15+16];
	st.shared.u32 	[%r29+16], %r49;
	ld.global.u32 	%r50, [%rd15+20];
	st.shared.u32 	[%r29+20], %r50;
	ld.global.u32 	%r51, [%rd15+24];
	st.shared.u32 	[%r29+24], %r51;
	ld.global.u32 	%r52, [%rd15+28];
	st.shared.u32 	[%r29+28], %r52;
	ld.global.u32 	%r53, [%rd15+32];
	st.shared.u32 	[%r29+32], %r53;
	ld.global.u32 	%r54, [%rd15+36];
	st.shared.u32 	[%r29+36], %r54;
	ld.global.u32 	%r55, [%rd15+40];
	st.shared.u32 	[%r29+40], %r55;
	ld.global.u32 	%r56, [%rd15+44];
	st.shared.u32 	[%r29+44], %r56;
	ld.global.u32 	%r57, [%rd15+48];
	st.shared.u32 	[%r29+48], %r57;
	ld.global.u32 	%r58, [%rd15+52];
	st.shared.u32 	[%r29+52], %r58;
	ld.global.u32 	%r59, [%rd15+56];
	st.shared.u32 	[%r29+56], %r59;
	ld.global.u32 	%r60, [%rd15+60];
	st.shared.u32 	[%r29+60], %r60;
	add.s32 	%r155, %r155, 128;
	add.s64 	%rd15, %rd15, 128;
	setp.ne.s32 	%p1, %r155, 41024;
	@%p1 bra 	$L__BB1_1;
	// begin inline asm
	mov.u64 	%rd9, %clock64;
	// end inline asm
	setp.lt.s32 	%p2, %r25, 1;
	mov.b32 	%r166, 0;
	@%p2 bra 	$L__BB1_15;
	and.b32  	%r3, %r25, 15;
	setp.lt.u32 	%p3, %r25, 16;
	mov.b32 	%r166, 0;
	@%p3 bra 	$L__BB1_6;
	and.b32  	%r65, %r25, 2147483632;
	neg.s32 	%r156, %r65;
	mov.b32 	%r166, 0;
$L__BB1_5:
	.pragma "nounroll";
	shl.b32 	%r66, %r166, 2;
	add.s32 	%r68, %r28, %r66;
	ld.shared.u32 	%r69, [%r68];
	shl.b32 	%r70, %r69, 2;
	add.s32 	%r71, %r28, %r70;
	ld.shared.u32 	%r72, [%r71];
	shl.b32 	%r73, %r72, 2;
	add.s32 	%r74, %r28, %r73;
	ld.shared.u32 	%r75, [%r74];
	shl.b32 	%r76, %r75, 2;
	add.s32 	%r77, %r28, %r76;
	ld.shared.u32 	%r78, [%r77];
	shl.b32 	%r79, %r78, 2;
	add.s32 	%r80, %r28, %r79;
	ld.shared.u32 	%r81, [%r80];
	shl.b32 	%r82, %r81, 2;
	add.s32 	%r83, %r28, %r82;
	ld.shared.u32 	%r84, [%r83];
	shl.b32 	%r85, %r84, 2;
	add.s32 	%r86, %r28, %r85;
	ld.shared.u32 	%r87, [%r86];
	shl.b32 	%r88, %r87, 2;
	add.s32 	%r89, %r28, %r88;
	ld.shared.u32 	%r90, [%r89];
	shl.b32 	%r91, %r90, 2;
	add.s32 	%r92, %r28, %r91;
	ld.shared.u32 	%r93, [%r92];
	shl.b32 	%r94, %r93, 2;
	add.s32 	%r95, %r28, %r94;
	ld.shared.u32 	%r96, [%r95];
	shl.b32 	%r97, %r96, 2;
	add.s32 	%r98, %r28, %r97;
	ld.shared.u32 	%r99, [%r98];
	shl.b32 	%r100, %r99, 2;
	add.s32 	%r101, %r28, %r100;
	ld.shared.u32 	%r102, [%r101];
	shl.b32 	%r103, %r102, 2;
	add.s32 	%r104, %r28, %r103;
	ld.shared.u32 	%r105, [%r104];
	shl.b32 	%r106, %r105, 2;
	add.s32 	%r107, %r28, %r106;
	ld.shared.u32 	%r108, [%r107];
	shl.b32 	%r109, %r108, 2;
	add.s32 	%r110, %r28, %r109;
	ld.shared.u32 	%r111, [%r110];
	shl.b32 	%r112, %r111, 2;
	add.s32 	%r113, %r28, %r112;
	ld.shared.u32 	%r166, [%r113];
	add.s32 	%r156, %r156, 16;
	setp.ne.s32 	%p4, %r156, 0;
	@%p4 bra 	$L__BB1_5;
$L__BB1_6:
	setp.eq.s32 	%p5, %r3, 0;
	@%p5 bra 	$L__BB1_15;
	and.b32  	%r11, %r25, 7;
	setp.lt.u32 	%p6, %r3, 8;
	@%p6 bra 	$L__BB1_9;
	shl.b32 	%r115, %r166, 2;
	add.s32 	%r117, %r28, %r115;
	ld.shared.u32 	%r118, [%r117];
	shl.b32 	%r119, %r118, 2;
	add.s32 	%r120, %r28, %r119;
	ld.shared.u32 	%r121, [%r120];
	shl.b32 	%r122, %r121, 2;
	add.s32 	%r123, %r28, %r122;
	ld.shared.u32 	%r124, [%r123];
	shl.b32 	%r125, %r124, 2;
	add.s32 	%r126, %r28, %r125;
	ld.shared.u32 	%r127, [%r126];
	shl.b32 	%r128, %r127, 2;
	add.s32 	%r129, %r28, %r128;
	ld.shared.u32 	%r130, [%r129];
	shl.b32 	%r131, %r130, 2;
	add.s32 	%r132, %r28, %r131;
	ld.shared.u32 	%r133, [%r132];
	shl.b32 	%r134, %r133, 2;
	add.s32 	%r135, %r28, %r134;
	ld.shared.u32 	%r136, [%r135];
	shl.b32 	%r137, %r136, 2;
	add.s32 	%r138, %r28, %r137;
	ld.shared.u32 	%r166, [%r138];
$L__BB1_9:
	setp.eq.s32 	%p7, %r11, 0;
	@%p7 bra 	$L__BB1_15;
	and.b32  	%r15, %r25, 3;
	setp.lt.u32 	%p8, %r11, 4;
	@%p8 bra 	$L__BB1_12;
	shl.b32 	%r140, %r166, 2;
	add.s32 	%r142, %r28, %r140;
	ld.shared.u32 	%r143, [%r142];
	shl.b32 	%r144, %r143, 2;
	add.s32 	%r145, %r28, %r144;
	ld.shared.u32 	%r146, [%r145];
	shl.b32 	%r147, %r146, 2;
	add.s32 	%r148, %r28, %r147;
	ld.shared.u32 	%r149, [%r148];
	shl.b32 	%r150, %r149, 2;
	add.s32 	%r151, %r28, %r150;
	ld.shared.u32 	%r166, [%r151];
$L__BB1_12:
	setp.eq.s32 	%p9, %r15, 0;
	@%p9 bra 	$L__BB1_15;
	neg.s32 	%r164, %r15;
$L__BB1_14:
	.pragma "nounroll";
	shl.b32 	%r152, %r166, 2;
	add.s32 	%r154, %r28, %r152;
	ld.shared.u32 	%r166, [%r154];
	add.s32 	%r164, %r164, 1;
	setp.ne.s32 	%p10, %r164, 0;
	@%p10 bra 	$L__BB1_14;
$L__BB1_15:
	cvta.to.global.u64 	%rd11, %rd6;
	cvta.to.global.u64 	%rd12, %rd5;
	// begin inline asm
	mov.u64 	%rd10, %clock64;
	// end inline asm
	sub.s64 	%rd13, %rd10, %rd9;
	and.b64  	%rd14, %rd13, 4294967295;
	st.global.u64 	[%rd11], %rd14;
	st.global.u32 	[%rd12], %r166;
	ret;

}


// ===== COMPILED SASS (sm_100) =====

	.target	sm_100

	.elftype	@"ET_EXEC"


//--------------------- .note.nv.tkinfo           --------------------------
	.section	.note.nv.tkinfo,"",@"SHT_NOTE"
	.sectionflags	@"SHF_NOTE_NV_TKINFO"
	.tkinfo
        /*0018*/ 	.word	0x00000002
        /*0030*/ 	.string	""
        /*0030*/ 	.string	"ptxas"
        /*0030*/ 	.string	"Cuda compilation tools, release 13.0, V13.0.88"
        /*0030*/ 	.string	"Build cuda_13.0.r13.0/compiler.36424714_0"
        /*0030*/ 	.string	"-arch sm_100 -m 64 "



//--------------------- .note.nv.cuinfo           --------------------------
	.section	.note.nv.cuinfo,"",@"SHT_NOTE"
	.sectionflags	@"SHF_NOTE_NV_CUINFO"
        /*0018*/ 	.short	0x0002
        /*001a*/ 	.short	0x0064
        /*001c*/ 	.short	0x0082
	.zero		2


//--------------------- .nv.info                  --------------------------
	.section	.nv.info,"",@"SHT_CUDA_INFO"
	.align	4


	//----- nvinfo : EIATTR_REGCOUNT
	.align		4
        /*0000*/ 	.byte	0x04, 0x2f
        /*0002*/ 	.short	(.L_1 - .L_0)
	.align		4
.L_0:
        /*0004*/ 	.word	index@(_Z11testLatencyPKiiiPiPl)
        /*0008*/ 	.word	0x00000016


	//----- nvinfo : EIATTR_FRAME_SIZE
	.align		4
.L_1:
        /*000c*/ 	.byte	0x04, 0x11
        /*000e*/ 	.short	(.L_3 - .L_2)
	.align		4
.L_2:
        /*0010*/ 	.word	index@(_Z11testLatencyPKiiiPiPl)
        /*0014*/ 	.word	0x00000000


	//----- nvinfo : EIATTR_REGCOUNT
	.align		4
.L_3:
        /*0018*/ 	.byte	0x04, 0x2f
        /*001a*/ 	.short	(.L_5 - .L_4)
	.align		4
.L_4:
        /*001c*/ 	.word	index@(_Z17testLatencySharedPKiiPiPl)
        /*0020*/ 	.word	0x0000001c


	//----- nvinfo : EIATTR_FRAME_SIZE
	.align		4
.L_5:
        /*0024*/ 	.byte	0x04, 0x11
        /*0026*/ 	.short	(.L_7 - .L_6)
	.align		4
.L_6:
        /*0028*/ 	.word	index@(_Z17testLatencySharedPKiiPiPl)
        /*002c*/ 	.word	0x00000000


	//----- nvinfo : EIATTR_MIN_STACK_SIZE
	.align		4
.L_7:
        /*0030*/ 	.byte	0x04, 0x12
        /*0032*/ 	.short	(.L_9 - .L_8)
	.align		4
.L_8:
        /*0034*/ 	.word	index@(_Z17testLatencySharedPKiiPiPl)
        /*0038*/ 	.word	0x00000000


	//----- nvinfo : EIATTR_MIN_STACK_SIZE
	.align		4
.L_9:
        /*003c*/ 	.byte	0x04, 0x12
        /*003e*/ 	.short	(.L_11 - .L_10)
	.align		4
.L_10:
        /*0040*/ 	.word	index@(_Z11testLatencyPKiiiPiPl)
        /*0044*/ 	.word	0x00000000
.L_11:


//--------------------- .nv.compat                --------------------------
	.section	.nv.compat,"",@"SHT_CUDA_COMPAT_INFO"
	.align	4
        /*0000*/ 	.byte	0x02, 0x09, 0x00, 0x00, 0x02, 0x02, 0x01, 0x00, 0x02, 0x05, 0x05, 0x00, 0x03, 0x07, 0x01, 0x01
        /*0010*/ 	.byte	0x02, 0x03, 0x00, 0x00, 0x02, 0x06, 0x01, 0x00, 0x04, 0x0b, 0x08, 0x00, 0x09, 0x00, 0x00, 0x00
        /*0020*/ 	.byte	0x00, 0x00, 0x00, 0x00


//--------------------- .nv.info._Z17testLatencySharedPKiiPiPl --------------------------
	.section	.nv.info._Z17testLatencySharedPKiiPiPl,"",@"SHT_CUDA_INFO"
	.sectionflags	@""
	.align	4


	//----- nvinfo : EIATTR_CUDA_API_VERSION
	.align		4
        /*0000*/ 	.byte	0x04, 0x37
        /*0002*/ 	.short	(.L_13 - .L_12)
.L_12:
        /*0004*/ 	.word	0x00000082


	//----- nvinfo : EIATTR_KPARAM_INFO
	.align		4
.L_13:
        /*0008*/ 	.byte	0x04, 0x17
        /*000a*/ 	.short	(.L_15 - .L_14)
.L_14:
        /*000c*/ 	.word	0x00000000
        /*0010*/ 	.short	0x0003
        /*0012*/ 	.short	0x0018
        /*0014*/ 	.byte	0x00, 0xf5, 0x21, 0x00


	//----- nvinfo : EIATTR_KPARAM_INFO
	.align		4
.L_15:
        /*0018*/ 	.byte	0x04, 0x17
        /*001a*/ 	.short	(.L_17 - .L_16)
.L_16:
        /*001c*/ 	.word	0x00000000
        /*0020*/ 	.short	0x0002
        /*0022*/ 	.short	0x0010
        /*0024*/ 	.byte	0x00, 0xf5, 0x21, 0x00


	//----- nvinfo : EIATTR_KPARAM_INFO
	.align		4
.L_17:
        /*0028*/ 	.byte	0x04, 0x17
        /*002a*/ 	.short	(.L_19 - .L_18)
.L_18:
        /*002c*/ 	.word	0x00000000
        /*0030*/ 	.short	0x0001
        /*0032*/ 	.short	0x0008
        /*0034*/ 	.byte	0x00, 0xf0, 0x11, 0x00


	//----- nvinfo : EIATTR_KPARAM_INFO
	.align		4
.L_19:
        /*0038*/ 	.byte	0x04, 0x17
        /*003a*/ 	.short	(.L_21 - .L_20)
.L_20:
        /*003c*/ 	.word	0x00000000
        /*0040*/ 	.short	0x0000
        /*0042*/ 	.short	0x0000
        /*0044*/ 	.byte	0x00, 0xf5, 0x21, 0x00


	//----- nvinfo : EIATTR_SPARSE_MMA_MASK
	.align		4
.L_21:
        /*0048*/ 	.byte	0x03, 0x50
        /*004a*/ 	.short	0x0000


	//----- nvinfo : EIATTR_MAXREG_COUNT
	.align		4
        /*004c*/ 	.byte	0x03, 0x1b
        /*004e*/ 	.short	0x00ff


	//----- nvinfo : EIATTR_MERCURY_ISA_VERSION
	.align		4
        /*0050*/ 	.byte	0x03, 0x5f
        /*0052*/ 	.short	0x0101


	//----- nvinfo : EIATTR_VRC_CTA_INIT_COUNT
	.align		4
        /*0054*/ 	.byte	0x02, 0x4a
	.zero		1
	.zero		1


	//----- nvinfo : EIATTR_EXIT_INSTR_OFFSETS
	.align		4
        /*0058*/ 	.byte	0x04, 0x1c
        /*005a*/ 	.short	(.L_23 - .L_22)


	//   ....[0]....
.L_22:
        /*005c*/ 	.word	0x000009d0


	//----- nvinfo : EIATTR_CBANK_PARAM_SIZE
	.align		4
.L_23:
        /*0060*/ 	.byte	0x03, 0x19
        /*0062*/ 	.short	0x0020


	//----- nvinfo : EIATTR_PARAM_CBANK
	.align		4
        /*0064*/ 	.byte	0x04, 0x0a
        /*0066*/ 	.short	(.L_25 - .L_24)
	.align		4
.L_24:
        /*0068*/ 	.word	index@(.nv.constant0._Z17testLatencySharedPKiiPiPl)
        /*006c*/ 	.short	0x0380
        /*006e*/ 	.short	0x0020


	//----- nvinfo : EIATTR_SW_WAR
	.align		4
.L_25:
        /*0070*/ 	.byte	0x04, 0x36
        /*0072*/ 	.short	(.L_27 - .L_26)
.L_26:
        /*0074*/ 	.word	0x00000008
.L_27:


//--------------------- .nv.info._Z11testLatencyPKiiiPiPl --------------------------
	.section	.nv.info._Z11testLatencyPKiiiPiPl,"",@"SHT_CUDA_INFO"
	.sectionflags	@""
	.align	4


	//----- nvinfo : EIATTR_CUDA_API_VERSION
	.align		4
        /*0000*/ 	.byte	0x04, 0x37
        /*0002*/ 	.short	(.L_29 - .L_28)
.L_28:
        /*0004*/ 	.word	0x00000082


	//----- nvinfo : EIATTR_KPARAM_INFO
	.align		4
.L_29:
        /*0008*/ 	.byte	0x04, 0x17
        /*000a*/ 	.short	(.L_31 - .L_30)
.L_30:
        /*000c*/ 	.word	0x00000000
        /*0010*/ 	.short	0x0004
        /*0012*/ 	.short	0x0018
        /*0014*/ 	.byte	0x00, 0xf5, 0x21, 0x00


	//----- nvinfo : EIATTR_KPARAM_INFO
	.align		4
.L_31:
        /*0018*/ 	.byte	0x04, 0x17
        /*001a*/ 	.short	(.L_33 - .L_32)
.L_32:
        /*001c*/ 	.word	0x00000000
        /*0020*/ 	.short	0x0003
        /*0022*/ 	.short	0x0010
        /*0024*/ 	.byte	0x00, 0xf5, 0x21, 0x00


	//----- nvinfo : EIATTR_KPARAM_INFO
	.align		4
.L_33:
        /*0028*/ 	.byte	0x04, 0x17
        /*002a*/ 	.short	(.L_35 - .L_34)
.L_34:
        /*002c*/ 	.word	0x00000000
        /*0030*/ 	.short	0x0002
        /*0032*/ 	.short	0x000c
        /*0034*/ 	.byte	0x00, 0xf0, 0x11, 0x00


	//----- nvinfo : EIATTR_KPARAM_INFO
	.align		4
.L_35:
        /*0038*/ 	.byte	0x04, 0x17
        /*003a*/ 	.short	(.L_37 - .L_36)
.L_36:
        /*003c*/ 	.word	0x00000000
        /*0040*/ 	.short	0x0001
        /*0042*/ 	.short	0x0008
        /*0044*/ 	.byte	0x00, 0xf0, 0x11, 0x00


	//----- nvinfo : EIATTR_KPARAM_INFO
	.align		4
.L_37:
        /*0048*/ 	.byte	0x04, 0x17
        /*004a*/ 	.short	(.L_39 - .L_38)
.L_38:
        /*004c*/ 	.word	0x00000000
        /*0050*/ 	.short	0x0000
        /*0052*/ 	.short	0x0000
        /*0054*/ 	.byte	0x00, 0xf5, 0x21, 0x00


	//----- nvinfo : EIATTR_SPARSE_MMA_MASK
	.align		4
.L_39:
        /*0058*/ 	.byte	0x03, 0x50
        /*005a*/ 	.short	0x0000


	//----- nvinfo : EIATTR_MAXREG_COUNT
	.align		4
        /*005c*/ 	.byte	0x03, 0x1b
        /*005e*/ 	.short	0x00ff


	//----- nvinfo : EIATTR_MERCURY_ISA_VERSION
	.align		4
        /*0060*/ 	.byte	0x03, 0x5f
        /*0062*/ 	.short	0x0101


	//----- nvinfo : EIATTR_VRC_CTA_INIT_COUNT
	.align		4
        /*0064*/ 	.byte	0x02, 0x4a
	.zero		1
	.zero		1


	//----- nvinfo : EIATTR_EXIT_INSTR_OFFSETS
	.align		4
        /*0068*/ 	.byte	0x04, 0x1c
        /*006a*/ 	.short	(.L_41 - .L_40)


	//   ....[0]....
.L_40:
        /*006c*/ 	.word	0x00000670


	//----- nvinfo : EIATTR_CBANK_PARAM_SIZE
	.align		4
.L_41:
        /*0070*/ 	.byte	0x03, 0x19
        /*0072*/ 	.short	0x0020


	//----- nvinfo : EIATTR_PARAM_CBANK
	.align		4
        /*0074*/ 	.byte	0x04, 0x0a
        /*0076*/ 	.short	(.L_43 - .L_42)
	.align		4
.L_42:
        /*0078*/ 	.word	index@(.nv.constant0._Z11testLatencyPKiiiPiPl)
        /*007c*/ 	.short	0x0380
        /*007e*/ 	.short	0x0020


	//----- nvinfo : EIATTR_SW_WAR
	.align		4
.L_43:
        /*0080*/ 	.byte	0x04, 0x36
        /*0082*/ 	.short	(.L_45 - .L_44)
.L_44:
        /*0084*/ 	.word	0x00000008
.L_45:


//--------------------- .nv.callgraph             --------------------------
	.section	.nv.callgraph,"",@"SHT_CUDA_CALLGRAPH"
	.align	4
	.sectionentsize	8
	.align		4
        /*0000*/ 	.word	0x00000000
	.align		4
        /*0004*/ 	.word	0xffffffff
	.align		4
        /*0008*/ 	.word	0x00000000
	.align		4
        /*000c*/ 	.word	0xfffffffe
	.align		4
        /*0010*/ 	.word	0x00000000
	.align		4
        /*0014*/ 	.word	0xfffffffd
	.align		4
        /*0018*/ 	.word	0x00000000
	.align		4
        /*001c*/ 	.word	0xfffffffc


//--------------------- .text._Z17testLatencySharedPKiiPiPl --------------------------
	.section	.text._Z17testLatencySharedPKiiPiPl,"ax",@progbits
	.align	128
        .global         _Z17testLatencySharedPKiiPiPl
        .type           _Z17testLatencySharedPKiiPiPl,@function
        .size           _Z17testLatencySharedPKiiPiPl,(.L_x_15 - _Z17testLatencySharedPKiiPiPl)
        .other          _Z17testLatencySharedPKiiPiPl,@"STO_CUDA_ENTRY STV_DEFAULT"
_Z17testLatencySharedPKiiPiPl:
.text._Z17testLatencySharedPKiiPiPl:
[----:B------:R-:W-:Y:S01]  /*0000*/  LDC R1, c[0x0][0x37c] ;  /* 0x0000df00ff017b82 */ /* 0x000fe20000000800 */
[----:B------:R-:W0:Y:S07]  /*0010*/  LDCU.64 UR6, c[0x0][0x380] ;  /* 0x00007000ff0677ac */ /* 0x000e2e0008000a00 */
[----:B------:R-:W1:Y:S01]  /*0020*/  S2UR UR5, SR_CgaCtaId ;  /* 0x00000000000579c3 */ /* 0x000e620000008800 */
[----:B------:R-:W-:Y:S01]  /*0030*/  IMAD.MOV.U32 R0, RZ, RZ, 0x40 ;  /* 0x00000040ff007424 */ /* 0x000fe200078e00ff */
[----:B------:R-:W-:Y:S01]  /*0040*/  UMOV UR4, 0x400 ;  /* 0x0000040000047882 */ /* 0x000fe20000000000 */
[----:B------:R-:W2:Y:S01]  /*0050*/  LDCU.64 UR10, c[0x0][0x358] ;  /* 0x00006b00ff0a77ac */ /* 0x000ea20008000a00 */
[----:B0-----:R-:W-:-:S04]  /*0060*/  UIADD3 UR6, UP0, UPT, UR6, 0x40, URZ ;  /* 0x0000004006067890 */ /* 0x001fc8000ff1e0ff */
[----:B------:R-:W-:Y:S02]  /*0070*/  UIADD3.X UR7, UPT, UPT, URZ, UR7, URZ, UP0, !UPT ;  /* 0x00000007ff077290 */ /* 0x000fe400087fe4ff */
[----:B------:R-:W-:Y:S01]  /*0080*/  IMAD.U32 R24, RZ, RZ, UR6 ;  /* 0x00000006ff187e24 */ /* 0x000fe2000f8e00ff */
[----:B-1----:R-:W-:-:S03]  /*0090*/  ULEA UR4, UR5, UR4, 0x18 ;  /* 0x0000000405047291 */ /* 0x002fc6000f8ec0ff */
[----:B--2---:R-:W-:-:S09]  /*00a0*/  IMAD.U32 R25, RZ, RZ, UR7 ;  /* 0x00000007ff197e24 */ /* 0x004fd2000f8e00ff */
.L_x_0:
[----:B------:R-:W-:Y:S02]  /*00b0*/  IMAD.MOV.U32 R2, RZ, RZ, R24 ;  /* 0x000000ffff027224 */ /* 0x000fe400078e0018 */
[----:B------:R-:W-:-:S05]  /*00c0*/  IMAD.MOV.U32 R3, RZ, RZ, R25 ;  /* 0x000000ffff037224 */ /* 0x000fca00078e0019 */
[----:B------:R-:W2:Y:S04]  /*00d0*/  LDG.E R12, desc[UR10][R2.64+-0x40] ;  /* 0xffffc00a020c7981 */ /* 0x000ea8000c1e1900 */
[----:B------:R-:W2:Y:S04]  /*00e0*/  LDG.E R13, desc[UR10][R2.64+-0x3c] ;  /* 0xffffc40a020d7981 */ /* 0x000ea8000c1e1900 */
[----:B------:R-:W2:Y:S04]  /*00f0*/  LDG.E R14, desc[UR10][R2.64+-0x38] ;  /* 0xffffc80a020e7981 */ /* 0x000ea8000c1e1900 */
[----:B------:R-:W2:Y:S04]  /*0100*/  LDG.E R15, desc[UR10][R2.64+-0x34] ;  /* 0xffffcc0a020f7981 */ /* 0x000ea8000c1e1900 */
[----:B------:R-:W3:Y:S04]  /*0110*/  LDG.E R16, desc[UR10][R2.64+-0x30] ;  /* 0xffffd00a02107981 */ /* 0x000ee8000c1e1900 */
[----:B------:R-:W3:Y:S04]  /*0120*/  LDG.E R17, desc[UR10][R2.64+-0x2c] ;  /* 0xffffd40a02117981 */ /* 0x000ee8000c1e1900 */
[----:B------:R-:W3:Y:S04]  /*0130*/  LDG.E R18, desc[UR10][R2.64+-0x28] ;  /* 0xffffd80a02127981 */ /* 0x000ee8000c1e1900 */
[----:B------:R-:W3:Y:S04]  /*0140*/  LDG.E R19, desc[UR10][R2.64+-0x24] ;  /* 0xffffdc0a02137981 */ /* 0x000ee8000c1e1900 */
[----:B------:R-:W4:Y:S04]  /*0150*/  LDG.E R20, desc[UR10][R2.64+-0x20] ;  /* 0xffffe00a02147981 */ /* 0x000f28000c1e1900 */
[----:B------:R-:W4:Y:S04]  /*0160*/  LDG.E R21, desc[UR10][R2.64+-0x1c] ;  /* 0xffffe40a02157981 */ /* 0x000f28000c1e1900 */
[----:B------:R-:W4:Y:S04]  /*0170*/  LDG.E R22, desc[UR10][R2.64+-0x18] ;  /* 0xffffe80a02167981 */ /* 0x000f28000c1e1900 */
[----:B------:R-:W4:Y:S04]  /*0180*/  LDG.E R23, desc[UR10][R2.64+-0x14] ;  /* 0xffffec0a02177981 */ /* 0x000f28000c1e1900 */
[----:B------:R-:W5:Y:S04]  /*0190*/  LDG.E R4, desc[UR10][R2.64+-0x10] ;  /* 0xfffff00a02047981 */ /* 0x000f68000c1e1900 */
[----:B------:R-:W5:Y:S04]  /*01a0*/  LDG.E R5, desc[UR10][R2.64+-0xc] ;  /* 0xfffff40a02057981 */ /* 0x000f68000c1e1900 */
[----:B------:R-:W5:Y:S04]  /*01b0*/  LDG.E R6, desc[UR10][R2.64+-0x8] ;  /* 0xfffff80a02067981 */ /* 0x000f68000c1e1900 */
[----:B------:R-:W5:Y:S04]  /*01c0*/  LDG.E R7, desc[UR10][R2.64+-0x4] ;  /* 0xfffffc0a02077981 */ /* 0x000f68000c1e1900 */
[----:B------:R-:W5:Y:S04]  /*01d0*/  LDG.E R8, desc[UR10][R2.64] ;  /* 0x0000000a02087981 */ /* 0x000f68000c1e1900 */
[----:B------:R-:W5:Y:S04]  /*01e0*/  LDG.E R9, desc[UR10][R2.64+0x4] ;  /* 0x0000040a02097981 */ /* 0x000f68000c1e1900 */
[----:B------:R-:W5:Y:S04]  /*01f0*/  LDG.E R10, desc[UR10][R2.64+0x8] ;  /* 0x0000080a020a7981 */ /* 0x000f68000c1e1900 */
[----:B------:R-:W5:Y:S04]  /*0200*/  LDG.E R11, desc[UR10][R2.64+0xc] ;  /* 0x00000c0a020b7981 */ /* 0x000f68000c1e1900 */
[----:B--2---:R0:W-:Y:S04]  /*0210*/  STS.128 [R0+UR4+-0x40], R12 ;  /* 0xffffc00c00007988 */ /* 0x0041e80008000c04 */
[----:B---3--:R1:W-:Y:S04]  /*0220*/  STS.128 [R0+UR4+-0x30], R16 ;  /* 0xffffd01000007988 */ /* 0x0083e80008000c04 */
[----:B0-----:R-:W2:Y:S04]  /*0230*/  LDG.E R12, desc[UR10][R2.64+0x10] ;  /* 0x0000100a020c7981 */ /* 0x001ea8000c1e1900 */
[----:B------:R-:W2:Y:S04]  /*0240*/  LDG.E R13, desc[UR10][R2.64+0x14] ;  /* 0x0000140a020d7981 */ /* 0x000ea8000c1e1900 */
[----:B------:R-:W2:Y:S04]  /*0250*/  LDG.E R14, desc[UR10][R2.64+0x18] ;  /* 0x0000180a020e7981 */ /* 0x000ea8000c1e1900 */
[----:B----4-:R0:W-:Y:S04]  /*0260*/  STS.128 [R0+UR4+-0x20], R20 ;  /* 0xffffe01400007988 */ /* 0x0101e80008000c04 */
[----:B------:R-:W2:Y:S04]  /*0270*/  LDG.E R15, desc[UR10][R2.64+0x1c] ;  /* 0x00001c0a020f7981 */ /* 0x000ea8000c1e1900 */
[----:B-1----:R-:W3:Y:S04]  /*0280*/  LDG.E R16, desc[UR10][R2.64+0x20] ;  /* 0x0000200a02107981 */ /* 0x002ee8000c1e1900 */
[----:B------:R-:W3:Y:S04]  /*0290*/  LDG.E R17, desc[UR10][R2.64+0x24] ;  /* 0x0000240a02117981 */ /* 0x000ee8000c1e1900 */
[----:B------:R-:W3:Y:S04]  /*02a0*/  LDG.E R18, desc[UR10][R2.64+0x28] ;  /* 0x0000280a02127981 */ /* 0x000ee8000c1e1900 */
[----:B------:R-:W3:Y:S04]  /*02b0*/  LDG.E R19, desc[UR10][R2.64+0x2c] ;  /* 0x00002c0a02137981 */ /* 0x000ee8000c1e1900 */
[----:B0-----:R-:W4:Y:S04]  /*02c0*/  LDG.E R20, desc[UR10][R2.64+0x30] ;  /* 0x0000300a02147981 */ /* 0x001f28000c1e1900 */
[----:B------:R-:W4:Y:S04]  /*02d0*/  LDG.E R21, desc[UR10][R2.64+0x34] ;  /* 0x0000340a02157981 */ /* 0x000f28000c1e1900 */
[----:B------:R-:W4:Y:S04]  /*02e0*/  LDG.E R22, desc[UR10][R2.64+0x38] ;  /* 0x0000380a02167981 */ /* 0x000f28000c1e1900 */
[----:B------:R-:W4:Y:S04]  /*02f0*/  LDG.E R23, desc[UR10][R2.64+0x3c] ;  /* 0x00003c0a02177981 */ /* 0x000f28000c1e1900 */
[----:B-----5:R-:W-:Y:S04]  /*0300*/  STS.128 [R0+UR4+-0x10], R4 ;  /* 0xfffff00400007988 */ /* 0x020fe80008000c04 */
[----:B------:R-:W-:Y:S01]  /*0310*/  STS.128 [R0+UR4], R8 ;  /* 0x0000000800007988 */ /* 0x000fe20008000c04 */
[----:B------:R-:W-:-:S05]  /*0320*/  IADD3 R24, P1, PT, R2, 0x80, RZ ;  /* 0x0000008002187810 */ /* 0x000fca0007f3e0ff */
[----:B------:R-:W-:Y:S01]  /*0330*/  IMAD.X R25, RZ, RZ, R3, P1 ;  /* 0x000000ffff197224 */ /* 0x000fe200008e0603 */
[----:B--2---:R-:W-:Y:S04]  /*0340*/  STS.128 [R0+UR4+0x10], R12 ;  /* 0x0000100c00007988 */ /* 0x004fe80008000c04 */
[----:B---3--:R-:W-:Y:S04]  /*0350*/  STS.128 [R0+UR4+0x20], R16 ;  /* 0x0000201000007988 */ /* 0x008fe80008000c04 */
[----:B----4-:R0:W-:Y:S02]  /*0360*/  STS.128 [R0+UR4+0x30], R20 ;  /* 0x0000301400007988 */ /* 0x0101e40008000c04 */
[----:B0-----:R-:W-:-:S05]  /*0370*/  VIADD R0, R0, 0x80 ;  /* 0x0000008000007836 */ /* 0x001fca0000000000 */
[----:B------:R-:W-:-:S13]  /*0380*/  ISETP.NE.AND P0, PT, R0, 0xa040, PT ;  /* 0x0000a0400000780c */ /* 0x000fda0003f05270 */
[----:B------:R-:W-:Y:S05]  /*0390*/  @P0 BRA `(.L_x_0) ;  /* 0xfffffffc00440947 */ /* 0x000fea000383ffff */
[----:B------:R-:W0:Y:S01]  /*03a0*/  S2UR UR6, SR_CLOCKLO ;  /* 0x00000000000679c3 */ /* 0x000e220000005000 */
[----:B------:R-:W-:Y:S01]  /*03b0*/  NOP ;  /* 0x0000000000007918 */ /* 0x000fe20000000000 */
[----:B------:R-:W1:Y:S01]  /*03c0*/  LDCU UR7, c[0x0][0x388] ;  /* 0x00007100ff0777ac */ /* 0x000e620008000800 */
[----:B------:R-:W-:Y:S01]  /*03d0*/  IMAD.MOV.U32 R9, RZ, RZ, RZ ;  /* 0x000000ffff097224 */ /* 0x000fe200078e00ff */
[----:B-1----:R-:W-:-:S09]  /*03e0*/  UISETP.GE.AND UP0, UPT, UR7, 0x1, UPT ;  /* 0x000000010700788c */ /* 0x002fd2000bf06270 */
[----:B0-----:R-:W-:Y:S05]  /*03f0*/  BRA.U !UP0, `(.L_x_1) ;  /* 0x0000000508507547 */ /* 0x001fea000b800000 */
[----:B------:R-:W-:Y:S01]  /*0400*/  UISETP.GE.U32.AND UP1, UPT, UR7, 0x10, UPT ;  /* 0x000000100700788c */ /* 0x000fe2000bf26070 */
[----:B------:R-:W-:Y:S01]  /*0410*/  IMAD.MOV.U32 R9, RZ, RZ, RZ ;  /* 0x000000ffff097224 */ /* 0x000fe200078e00ff */
[----:B------:R-:W-:-:S04]  /*0420*/  ULOP3.LUT UR8, UR7, 0xf, URZ, 0xc0, !UPT ;  /* 0x0000000f07087892 */ /* 0x000fc8000f8ec0ff */
[----:B------:R-:W-:-:S03]  /*0430*/  UISETP.NE.AND UP0, UPT, UR8, URZ, UPT ;  /* 0x000000ff0800728c */ /* 0x000fc6000bf05270 */
[----:B------:R-:W-:Y:S08]  /*0440*/  BRA.U !UP1, `(.L_x_2) ;  /* 0x0000000109987547 */ /* 0x000ff0000b800000 */
[----:B------:R-:W-:Y:S01]  /*0450*/  ULOP3.LUT UR5, UR7, 0x7ffffff0, URZ, 0xc0, !UPT ;  /* 0x7ffffff007057892 */ /* 0x000fe2000f8ec0ff */
[----:B------:R-:W-:-:S03]  /*0460*/  IMAD.MOV.U32 R9, RZ, RZ, RZ ;  /* 0x000000ffff097224 */ /* 0x000fc600078e00ff */
[----:B------:R-:W-:-:S12]  /*0470*/  UIADD3 UR5, UPT, UPT, -UR5, URZ, URZ ;  /* 0x000000ff05057290 */ /* 0x000fd8000fffe1ff */
.L_x_3:
[----:B0-----:R-:W-:Y:S01]  /*0480*/  LEA R9, R9, UR4, 0x2 ;  /* 0x0000000409097c11 */ /* 0x001fe2000f8e10ff */
[----:B------:R-:W-:-:S04]  /*0490*/  UIADD3 UR5, UPT, UPT, UR5, 0x10, URZ ;  /* 0x0000001005057890 */ /* 0x000fc8000fffe0ff */
[----:B------:R-:W-:Y:S01]  /*04a0*/  UISETP.NE.AND UP1, UPT, UR5, URZ, UPT ;  /* 0x000000ff0500728c */ /* 0x000fe2000bf25270 */
[----:B------:R-:W0:Y:S02]  /*04b0*/  LDS R9, [R9] ;  /* 0x0000000009097984 */ /* 0x000e240000000800 */
[----:B0-----:R-:W-:-:S06]  /*04c0*/  LEA R0, R9, UR4, 0x2 ;  /* 0x0000000409007c11 */ /* 0x001fcc000f8e10ff */
        /* <DEDUP_REMOVED lines=28> */
[----:B------:R-:W0:Y:S01]  /*0690*/  LDS R9, [R9] ;  /* 0x0000000009097984 */ /* 0x000e220000000800 */
[----:B------:R-:W-:Y:S05]  /*06a0*/  BRA.U UP1, `(.L_x_3) ;  /* 0xfffffffd01747547 */ /* 0x000fea000b83ffff */
.L_x_2:
[----:B------:R-:W-:Y:S05]  /*06b0*/  BRA.U !UP0, `(.L_x_1) ;  /* 0x0000000108a07547 */ /* 0x000fea000b800000 */
[----:B------:R-:W-:Y:S02]  /*06c0*/  UISETP.GE.U32.AND UP0, UPT, UR8, 0x8, UPT ;  /* 0x000000080800788c */ /* 0x000fe4000bf06070 */
[----:B------:R-:W-:-:S04]  /*06d0*/  ULOP3.LUT UR9, UR7, 0x7, URZ, 0xc0, !UPT ;  /* 0x0000000707097892 */ /* 0x000fc8000f8ec0ff */
[----:B------:R-:W-:-:S03]  /*06e0*/  UISETP.NE.AND UP1, UPT, UR9, URZ, UPT ;  /* 0x000000ff0900728c */ /* 0x000fc6000bf25270 */
[----:B------:R-:W-:Y:S08]  /*06f0*/  BRA.U !UP0, `(.L_x_4) ;  /* 0x0000000108407547 */ /* 0x000ff0000b800000 */
        /* <DEDUP_REMOVED lines=15> */
[----:B------:R-:W1:Y:S02]  /*07f0*/  LDS R9, [R9] ;  /* 0x0000000009097984 */ /* 0x000e640000000800 */
.L_x_4:
[----:B------:R-:W-:Y:S05]  /*0800*/  BRA.U !UP1, `(.L_x_1) ;  /* 0x00000001094c7547 */ /* 0x000fea000b800000 */
[----:B------:R-:W-:Y:S02]  /*0810*/  UISETP.GE.U32.AND UP0, UPT, UR9, 0x4, UPT ;  /* 0x000000040900788c */ /* 0x000fe4000bf06070 */
[----:B------:R-:W-:-:S04]  /*0820*/  ULOP3.LUT UR5, UR7, 0x3, URZ, 0xc0, !UPT ;  /* 0x0000000307057892 */ /* 0x000fc8000f8ec0ff */
[----:B------:R-:W-:-:S03]  /*0830*/  UISETP.NE.AND UP1, UPT, UR5, URZ, UPT ;  /* 0x000000ff0500728c */ /* 0x000fc6000bf25270 */
[----:B------:R-:W-:Y:S08]  /*0840*/  BRA.U !UP0, `(.L_x_5) ;  /* 0x0000000108207547 */ /* 0x000ff0000b800000 */
[----:B01----:R-:W-:-:S06]  /*0850*/  LEA R0, R9, UR4, 0x2 ;  /* 0x0000000409007c11 */ /* 0x003fcc000f8e10ff */
[----:B------:R-:W0:Y:S02]  /*0860*/  LDS R0, [R0] ;  /* 0x0000000000007984 */ /* 0x000e240000000800 */
[----:B0-----:R-:W-:-:S06]  /*0870*/  LEA R2, R0, UR4, 0x2 ;  /* 0x0000000400027c11 */ /* 0x001fcc000f8e10ff */
[----:B------:R-:W0:Y:S02]  /*0880*/  LDS R2, [R2] ;  /* 0x0000000002027984 */ /* 0x000e240000000800 */
[----:B0-----:R-:W-:-:S06]  /*0890*/  LEA R3, R2, UR4, 0x2 ;  /* 0x0000000402037c11 */ /* 0x001fcc000f8e10ff */
[----:B------:R-:W0:Y:S02]  /*08a0*/  LDS R3, [R3] ;  /* 0x0000000003037984 */ /* 0x000e240000000800 */
[----:B0-----:R-:W-:-:S06]  /*08b0*/  LEA R9, R3, UR4, 0x2 ;  /* 0x0000000403097c11 */ /* 0x001fcc000f8e10ff */
[----:B------:R-:W2:Y:S02]  /*08c0*/  LDS R9, [R9] ;  /* 0x0000000009097984 */ /* 0x000ea40000000800 */
.L_x_5:
[----:B------:R-:W-:Y:S05]  /*08d0*/  BRA.U !UP1, `(.L_x_1) ;  /* 0x0000000109187547 */ /* 0x000fea000b800000 */
[----:B------:R-:W-:-:S12]  /*08e0*/  UIADD3 UR5, UPT, UPT, -UR5, URZ, URZ ;  /* 0x000000ff05057290 */ /* 0x000fd8000fffe1ff */
.L_x_6:
[----:B0123--:R-:W-:Y:S01]  /*08f0*/  LEA R9, R9, UR4, 0x2 ;  /* 0x0000000409097c11 */ /* 0x00ffe2000f8e10ff */
[----:B------:R-:W-:-:S04]  /*0900*/  UIADD3 UR5, UPT, UPT, UR5, 0x1, URZ ;  /* 0x0000000105057890 */ /* 0x000fc8000fffe0ff */
[----:B------:R-:W-:Y:S01]  /*0910*/  UISETP.NE.AND UP0, UPT, UR5, URZ, UPT ;  /* 0x000000ff0500728c */ /* 0x000fe2000bf05270 */
[----:B------:R-:W3:Y:S08]  /*0920*/  LDS R9, [R9] ;  /* 0x0000000009097984 */ /* 0x000ef00000000800 */
[----:B------:R-:W-:Y:S05]  /*0930*/  BRA.U UP0, `(.L_x_6) ;  /* 0xfffffffd00ec7547 */ /* 0x000fea000b83ffff */
.L_x_1:
[----:B------:R-:W4:Y:S01]  /*0940*/  S2UR UR4, SR_CLOCKLO ;  /* 0x00000000000479c3 */ /* 0x000f220000005000 */
[----:B------:R-:W-:-:S07]  /*0950*/  NOP ;  /* 0x0000000000007918 */ /* 0x000fce0000000000 */
[----:B------:R-:W5:Y:S01]  /*0960*/  LDC.64 R2, c[0x0][0x398] ;  /* 0x0000e600ff027b82 */ /* 0x000f620000000a00 */
[----:B----4-:R-:W-:Y:S01]  /*0970*/  UIADD3 UR4, UPT, UPT, -UR6, UR4, URZ ;  /* 0x0000000406047290 */ /* 0x010fe2000fffe1ff */
[----:B------:R-:W-:-:S05]  /*0980*/  IMAD.MOV.U32 R7, RZ, RZ, RZ ;  /* 0x000000ffff077224 */ /* 0x000fca00078e00ff */
[----:B------:R-:W-:Y:S01]  /*0990*/  IMAD.U32 R6, RZ, RZ, UR4 ;  /* 0x00000004ff067e24 */ /* 0x000fe2000f8e00ff */
[----:B------:R-:W0:Y:S04]  /*09a0*/  LDC.64 R4, c[0x0][0x390] ;  /* 0x0000e400ff047b82 */ /* 0x000e280000000a00 */
[----:B-----5:R-:W-:Y:S04]  /*09b0*/  STG.E.64 desc[UR10][R2.64], R6 ;  /* 0x0000000602007986 */ /* 0x020fe8000c101b0a */
[----:B0123--:R-:W-:Y:S01]  /*09c0*/  STG.E desc[UR10][R4.64], R9 ;  /* 0x0000000904007986 */ /* 0x00ffe2000c10190a */
[----:B------:R-:W-:Y:S05]  /*09d0*/  EXIT ;  /* 0x000000000000794d */ /* 0x000fea0003800000 */
.L_x_7:
[----:B------:R-:W-:-:S00]  /*09e0*/  BRA `(.L_x_7) ;  /* 0xfffffffc00fc7947 */ /* 0x000fc0000383ffff */
[----:B------:R-:W-:-:S00]  /*09f0*/  NOP ;  /* 0x0000000000007918 */ /* 0x000fc00000000000 */
        /* <DEDUP_REMOVED lines=8> */
.L_x_15:


//--------------------- .text._Z11testLatencyPKiiiPiPl --------------------------
	.section	.text._Z11testLatencyPKiiiPiPl,"ax",@progbits
	.align	128
        .global         _Z11testLatencyPKiiiPiPl
        .type           _Z11testLatencyPKiiiPiPl,@function
        .size           _Z11testLatencyPKiiiPiPl,(.L_x_16 - _Z11testLatencyPKiiiPiPl)
        .other          _Z11testLatencyPKiiiPiPl,@"STO_CUDA_ENTRY STV_DEFAULT"
_Z11testLatencyPKiiiPiPl:
.text._Z11testLatencyPKiiiPiPl:
[----:B------:R-:W-:Y:S01]  /*0000*/  LDC R1, c[0x0][0x37c] ;  /* 0x0000df00ff017b82 */ /* 0x000fe20000000800 */
[----:B------:R-:W0:Y:S01]  /*0010*/  LDCU.64 UR8, c[0x0][0x358] ;  /* 0x00006b00ff0877ac */ /* 0x000e220008000a00 */
[----:B------:R-:W-:Y:S01]  /*0020*/  NOP ;  /* 0x0000000000007918 */ /* 0x000fe20000000000 */
[----:B------:R-:W-:Y:S01]  /*0030*/  CS2R R2, SR_CLOCKLO ;  /* 0x0000000000027805 */ /* 0x000fe20000015000 */
[----:B------:R-:W1:Y:S01]  /*0040*/  LDCU UR5, c[0x0][0x38c] ;  /* 0x00007180ff0577ac */ /* 0x000e620008000800 */
[----:B------:R-:W-:Y:S01]  /*0050*/  HFMA2 R19, -RZ, RZ, 0, 0 ;  /* 0x00000000ff137431 */ /* 0x000fe200000001ff */
[----:B-1----:R-:W-:-:S09]  /*0060*/  UISETP.GE.AND UP0, UPT, UR5, 0x1, UPT ;  /* 0x000000010500788c */ /* 0x002fd2000bf06270 */
[----:B0-----:R-:W-:Y:S05]  /*0070*/  BRA.U !UP0, `(.L_x_8) ;  /* 0x0000000508607547 */ /* 0x001fea000b800000 */
[----:B------:R-:W-:Y:S01]  /*0080*/  UISETP.GE.U32.AND UP1, UPT, UR5, 0x10, UPT ;  /* 0x000000100500788c */ /* 0x000fe2000bf26070 */
[----:B------:R-:W-:Y:S01]  /*0090*/  MOV R19, RZ ;  /* 0x000000ff00137202 */ /* 0x000fe20000000f00 */
[----:B------:R-:W-:-:S04]  /*00a0*/  ULOP3.LUT UR6, UR5, 0xf, URZ, 0xc0, !UPT ;  /* 0x0000000f05067892 */ /* 0x000fc8000f8ec0ff */
[----:B------:R-:W-:-:S03]  /*00b0*/  UISETP.NE.AND UP0, UPT, UR6, URZ, UPT ;  /* 0x000000ff0600728c */ /* 0x000fc6000bf05270 */
[----:B------:R-:W-:Y:S08]  /*00c0*/  BRA.U !UP1, `(.L_x_9) ;  /* 0x00000001099c7547 */ /* 0x000ff0000b800000 */
[----:B------:R-:W-:Y:S01]  /*00d0*/  ULOP3.LUT UR4, UR5, 0x7ffffff0, URZ, 0xc0, !UPT ;  /* 0x7ffffff005047892 */ /* 0x000fe2000f8ec0ff */
[----:B------:R-:W-:-:S03]  /*00e0*/  MOV R19, RZ ;  /* 0x000000ff00137202 */ /* 0x000fc60000000f00 */
[----:B------:R-:W-:-:S12]  /*00f0*/  UIADD3 UR4, UPT, UPT, -UR4, URZ, URZ ;  /* 0x000000ff04047290 */ /* 0x000fd8000fffe1ff */
.L_x_10:
[----:B0-----:R-:W0:Y:S02]  /*0100*/  LDC.64 R4, c[0x0][0x380] ;  /* 0x0000e000ff047b82 */ /* 0x001e240000000a00 */
[----:B0----5:R-:W-:-:S06]  /*0110*/  IMAD.WIDE R6, R19, 0x4, R4 ;  /* 0x0000000413067825 */ /* 0x021fcc00078e0204 */
[----:B------:R-:W2:Y:S02]  /*0120*/  LDG.E R7, desc[UR8][R6.64] ;  /* 0x0000000806077981 */ /* 0x000ea4000c1e1900 */
[----:B--2---:R-:W-:-:S06]  /*0130*/  IMAD.WIDE R8, R7, 0x4, R4 ;  /* 0x0000000407087825 */ /* 0x004fcc00078e0204 */
        /* <DEDUP_REMOVED lines=26> */
[----:B------:R-:W2:Y:S01]  /*02e0*/  LDG.E R11, desc[UR8][R10.64] ;  /* 0x000000080a0b7981 */ /* 0x000ea2000c1e1900 */
[----:B------:R-:W-:-:S04]  /*02f0*/  UIADD3 UR4, UPT, UPT, UR4, 0x10, URZ ;  /* 0x0000001004047890 */ /* 0x000fc8000fffe0ff */
[----:B------:R-:W-:Y:S01]  /*0300*/  UISETP.NE.AND UP1, UPT, UR4, URZ, UPT ;  /* 0x000000ff0400728c */ /* 0x000fe2000bf25270 */
[----:B--2---:R-:W-:-:S05]  /*0310*/  IMAD.WIDE R4, R11, 0x4, R4 ;  /* 0x000000040b047825 */ /* 0x004fca00078e0204 */
[----:B------:R0:W5:Y:S03]  /*0320*/  LDG.E R19, desc[UR8][R4.64] ;  /* 0x0000000804137981 */ /* 0x000166000c1e1900 */
[----:B------:R-:W-:Y:S05]  /*0330*/  BRA.U UP1, `(.L_x_10) ;  /* 0xfffffffd01707547 */ /* 0x000fea000b83ffff */
.L_x_9:
[----:B------:R-:W-:Y:S05]  /*0340*/  BRA.U !UP0, `(.L_x_8) ;  /* 0x0000000108ac7547 */ /* 0x000fea000b800000 */
[----:B------:R-:W-:Y:S02]  /*0350*/  UISETP.GE.U32.AND UP0, UPT, UR6, 0x8, UPT ;  /* 0x000000080600788c */ /* 0x000fe4000bf06070 */
[----:B------:R-:W-:-:S04]  /*0360*/  ULOP3.LUT UR7, UR5, 0x7, URZ, 0xc0, !UPT ;  /* 0x0000000705077892 */ /* 0x000fc8000f8ec0ff */
[----:B------:R-:W-:-:S03]  /*0370*/  UISETP.NE.AND UP1, UPT, UR7, URZ, UPT ;  /* 0x000000ff0700728c */ /* 0x000fc6000bf25270 */
[----:B------:R-:W-:Y:S08]  /*0380*/  BRA.U !UP0, `(.L_x_11) ;  /* 0x0000000108447547 */ /* 0x000ff0000b800000 */
        /* <DEDUP_REMOVED lines=15> */
[----:B--2---:R-:W-:-:S05]  /*0480*/  IMAD.WIDE R4, R7, 0x4, R4 ;  /* 0x0000000407047825 */ /* 0x004fca00078e0204 */
[----:B------:R1:W5:Y:S02]  /*0490*/  LDG.E R19, desc[UR8][R4.64] ;  /* 0x0000000804137981 */ /* 0x000364000c1e1900 */
.L_x_11:
[----:B------:R-:W-:Y:S05]  /*04a0*/  BRA.U !UP1, `(.L_x_8) ;  /* 0x0000000109547547 */ /* 0x000fea000b800000 */
[----:B------:R-:W-:Y:S02]  /*04b0*/  UISETP.GE.U32.AND UP0, UPT, UR7, 0x4, UPT ;  /* 0x000000040700788c */ /* 0x000fe4000bf06070 */
[----:B------:R-:W-:-:S04]  /*04c0*/  ULOP3.LUT UR4, UR5, 0x3, URZ, 0xc0, !UPT ;  /* 0x0000000305047892 */ /* 0x000fc8000f8ec0ff */
[----:B------:R-:W-:-:S03]  /*04d0*/  UISETP.NE.AND UP1, UPT, UR4, URZ, UPT ;  /* 0x000000ff0400728c */ /* 0x000fc6000bf25270 */
[----:B------:R-:W-:Y:S08]  /*04e0*/  BRA.U !UP0, `(.L_x_12) ;  /* 0x0000000108247547 */ /* 0x000ff0000b800000 */
[----:B01----:R-:W0:Y:S02]  /*04f0*/  LDC.64 R4, c[0x0][0x380] ;  /* 0x0000e000ff047b82 */ /* 0x003e240000000a00 */
[----:B0----5:R-:W-:-:S06]  /*0500*/  IMAD.WIDE R6, R19, 0x4, R4 ;  /* 0x0000000413067825 */ /* 0x021fcc00078e0204 */
[----:B------:R-:W2:Y:S02]  /*0510*/  LDG.E R7, desc[UR8][R6.64] ;  /* 0x0000000806077981 */ /* 0x000ea4000c1e1900 */
[----:B--2---:R-:W-:-:S06]  /*0520*/  IMAD.WIDE R8, R7, 0x4, R4 ;  /* 0x0000000407087825 */ /* 0x004fcc00078e0204 */
[----:B------:R-:W2:Y:S02]  /*0530*/  LDG.E R9, desc[UR8][R8.64] ;  /* 0x0000000808097981 */ /* 0x000ea4000c1e1900 */
[----:B--2---:R-:W-:-:S06]  /*0540*/  IMAD.WIDE R10, R9, 0x4, R4 ;  /* 0x00000004090a7825 */ /* 0x004fcc00078e0204 */
[----:B------:R-:W2:Y:S02]  /*0550*/  LDG.E R11, desc[UR8][R10.64] ;  /* 0x000000080a0b7981 */ /* 0x000ea4000c1e1900 */
[----:B--2---:R-:W-:-:S05]  /*0560*/  IMAD.WIDE R4, R11, 0x4, R4 ;  /* 0x000000040b047825 */ /* 0x004fca00078e0204 */
[----:B------:R2:W5:Y:S02]  /*0570*/  LDG.E R19, desc[UR8][R4.64] ;  /* 0x0000000804137981 */ /* 0x000564000c1e1900 */
.L_x_12:
[----:B------:R-:W-:Y:S05]  /*0580*/  BRA.U !UP1, `(.L_x_8) ;  /* 0x00000001091c7547 */ /* 0x000fea000b800000 */
[----:B012---:R-:W0:Y:S01]  /*0590*/  LDC.64 R4, c[0x0][0x380] ;  /* 0x0000e000ff047b82 */ /* 0x007e220000000a00 */
[----:B------:R-:W-:-:S12]  /*05a0*/  UIADD3 UR4, UPT, UPT, -UR4, URZ, URZ ;  /* 0x000000ff04047290 */ /* 0x000fd8000fffe1ff */
.L_x_13:
[----:B0----5:R-:W-:-:S05]  /*05b0*/  IMAD.WIDE R6, R19, 0x4, R4 ;  /* 0x0000000413067825 */ /* 0x021fca00078e0204 */
[----:B------:R3:W5:Y:S01]  /*05c0*/  LDG.E R19, desc[UR8][R6.64] ;  /* 0x0000000806137981 */ /* 0x000762000c1e1900 */
[----:B------:R-:W-:-:S04]  /*05d0*/  UIADD3 UR4, UPT, UPT, UR4, 0x1, URZ ;  /* 0x0000000104047890 */ /* 0x000fc8000fffe0ff */
[----:B------:R-:W-:-:S09]  /*05e0*/  UISETP.NE.AND UP0, UPT, UR4, URZ, UPT ;  /* 0x000000ff0400728c */ /* 0x000fd2000bf05270 */
[----:B---3--:R-:W-:Y:S05]  /*05f0*/  BRA.U UP0, `(.L_x_13) ;  /* 0xfffffffd00ec7547 */ /* 0x008fea000b83ffff */
.L_x_8:
[----:B------:R-:W-:Y:S01]  /*0600*/  CS2R R8, SR_CLOCKLO ;  /* 0x0000000000087805 */ /* 0x000fe20000015000 */
[----:B012---:R-:W0:Y:S05]  /*0610*/  LDC.64 R4, c[0x0][0x398] ;  /* 0x0000e600ff047b82 */ /* 0x007e2a0000000a00 */
[----:B------:R-:W-:-:S04]  /*0620*/  IADD3 R2, P0, PT, -R2, R8, RZ ;  /* 0x0000000802027210 */ /* 0x000fc80007f1e1ff */
[----:B------:R-:W-:Y:S01]  /*0630*/  IADD3.X R3, PT, PT, ~R3, R9, RZ, P0, !PT ;  /* 0x0000000903037210 */ /* 0x000fe200007fe5ff */
[----:B------:R-:W1:Y:S04]  /*0640*/  LDC.64 R6, c[0x0][0x390] ;  /* 0x0000e400ff067b82 */ /* 0x000e680000000a00 */
[----:B0-----:R-:W-:Y:S04]  /*0650*/  STG.E.64 desc[UR8][R4.64], R2 ;  /* 0x0000000204007986 */ /* 0x001fe8000c101b08 */
[----:B-1---5:R-:W-:Y:S01]  /*0660*/  STG.E desc[UR8][R6.64], R19 ;  /* 0x0000001306007986 */ /* 0x022fe2000c101908 */
[----:B------:R-:W-:Y:S05]  /*0670*/  EXIT ;  /* 0x000000000000794d */ /* 0x000fea0003800000 */
.L_x_14:
        /* <DEDUP_REMOVED lines=16> */
.L_x_16:


//--------------------- .nv.shared._Z17testLatencySharedPKiiPiPl --------------------------
	.section	.nv.shared._Z17testLatencySharedPKiiPiPl,"aw",@nobits
	.sectionflags	@""
	.align	4
.nv.shared._Z17testLatencySharedPKiiPiPl:
	.zero		41984


//--------------------- .nv.shared.reserved.0     --------------------------
	.section	.nv.shared.reserved.0,"aw",@nobits
	.weak		__nv_reservedSMEM_offset_0_alias
	.size		__nv_reservedSMEM_offset_0_alias, 0, 64
	.other		__nv_reservedSMEM_offset_0_alias,@"STO_CUDA_RESERVED_SHARED STV_DEFAULT"
__nv_reservedSMEM_offset_0_alias:
	.zero		0
	.zero		64


//--------------------- .nv.constant0._Z17testLatencySharedPKiiPiPl --------------------------
	.section	.nv.constant0._Z17testLatencySharedPKiiPiPl,"a",@progbits
	.sectionflags	@""
	.align	4
.nv.constant0._Z17testLatencySharedPKiiPiPl:
	.zero		928


//--------------------- .nv.constant0._Z11testLatencyPKiiiPiPl --------------------------
	.section	.nv.constant0._Z11testLatencyPKiiiPiPl,"a",@progbits
	.sectionflags	@""
	.align	4
.nv.constant0._Z11testLatencyPKiiiPiPl:
	.zero		928


//--------------------- SYMBOLS --------------------------

	.type		.nv.reservedSmem.offset0,@object
	.size		.nv.reservedSmem.offset0,0x4
	.type		.nv.reservedSmem.cap,@object
	.size		.nv.reservedSmem.cap,0x4
